//
// Generated by NVIDIA NVVM Compiler
//
// Compiler Build ID: CL-36424714
// Cuda compilation tools, release 13.0, V13.0.88
// Based on NVVM 20.0.0
//

.version 9.0
.target sm_100
.address_size 64

	// .globl	_Z9addScalarPKiPiii

.visible .entry _Z9addScalarPKiPiii(
	.param .u64 .ptr .align 1 _Z9addScalarPKiPiii_param_0,
	.param .u64 .ptr .align 1 _Z9addScalarPKiPiii_param_1,
	.param .u32 _Z9addScalarPKiPiii_param_2,
	.param .u32 _Z9addScalarPKiPiii_param_3
)
{
	.reg .pred 	%p<2>;
	.reg .b32 	%r<9>;
	.reg .b64 	%rd<8>;

	ld.param.u64 	%rd1, [_Z9addScalarPKiPiii_param_0];
	ld.param.u64 	%rd2, [_Z9addScalarPKiPiii_param_1];
	ld.param.u32 	%r3, [_Z9addScalarPKiPiii_param_2];
	ld.param.u32 	%r2, [_Z9addScalarPKiPiii_param_3];
	mov.u32 	%r4, %ctaid.x;
	mov.u32 	%r5, %ntid.x;
	mov.u32 	%r6, %tid.x;
	mad.lo.s32 	%r1, %r4, %r5, %r6;
	setp.ge.s32 	%p1, %r1, %r3;
	@%p1 bra 	$L__BB0_2;
	cvta.to.global.u64 	%rd3, %rd1;
	cvta.to.global.u64 	%rd4, %rd2;
	mul.wide.s32 	%rd5, %r1, 4;
	add.s64 	%rd6, %rd3, %rd5;
	ld.global.u32 	%r7, [%rd6];
	add.s32 	%r8, %r7, %r2;
	add.s64 	%rd7, %rd4, %rd5;
	st.global.u32 	[%rd7], %r8;
$L__BB0_2:
	ret;

}


// ===== COMPILED SASS (sm_100) =====

	.target	sm_100

	.elftype	@"ET_EXEC"


//--------------------- .note.nv.tkinfo           --------------------------
	.section	.note.nv.tkinfo,"",@"SHT_NOTE"
	.sectionflags	@"SHF_NOTE_NV_TKINFO"
	.tkinfo
        /*0018*/ 	.word	0x00000002
        /*0030*/ 	.string	""
        /*0030*/ 	.string	"ptxas"
        /*0030*/ 	.string	"Cuda compilation tools, release 13.0, V13.0.88"
        /*0030*/ 	.string	"Build cuda_13.0.r13.0/compiler.36424714_0"
        /*0030*/ 	.string	"-arch sm_100 -m 64 "



//--------------------- .note.nv.cuinfo           --------------------------
	.section	.note.nv.cuinfo,"",@"SHT_NOTE"
	.sectionflags	@"SHF_NOTE_NV_CUINFO"
        /*0018*/ 	.short	0x0002
        /*001a*/ 	.short	0x0064
        /*001c*/ 	.short	0x0082
	.zero		2


//--------------------- .nv.info                  --------------------------
	.section	.nv.info,"",@"SHT_CUDA_INFO"
	.align	4


	//----- nvinfo : EIATTR_REGCOUNT
	.align		4
        /*0000*/ 	.byte	0x04, 0x2f
        /*0002*/ 	.short	(.L_1 - .L_0)
	.align		4
.L_0:
        /*0004*/ 	.word	index@(_Z9addScalarPKiPiii)
        /*0008*/ 	.word	0x0000000a


	//----- nvinfo : EIATTR_FRAME_SIZE
	.align		4
.L_1:
        /*000c*/ 	.byte	0x04, 0x11
        /*000e*/ 	.short	(.L_3 - .L_2)
	.align		4
.L_2:
        /*0010*/ 	.word	index@(_Z9addScalarPKiPiii)
        /*0014*/ 	.word	0x00000000


	//----- nvinfo : EIATTR_MIN_STACK_SIZE
	.align		4
.L_3:
        /*0018*/ 	.byte	0x04, 0x12
        /*001a*/ 	.short	(.L_5 - .L_4)
	.align		4
.L_4:
        /*001c*/ 	.word	index@(_Z9addScalarPKiPiii)
        /*0020*/ 	.word	0x00000000
.L_5:


//--------------------- .nv.compat                --------------------------
	.section	.nv.compat,"",@"SHT_CUDA_COMPAT_INFO"
	.align	4
        /*0000*/ 	.byte	0x02, 0x09, 0x00, 0x00, 0x02, 0x02, 0x01, 0x00, 0x02, 0x05, 0x05, 0x00, 0x03, 0x07, 0x01, 0x01
        /*0010*/ 	.byte	0x02, 0x03, 0x00, 0x00, 0x02, 0x06, 0x01, 0x00, 0x04, 0x0b, 0x08, 0x00, 0x09, 0x00, 0x00, 0x00
        /*0020*/ 	.byte	0x00, 0x00, 0x00, 0x00


//--------------------- .nv.info._Z9addScalarPKiPiii --------------------------
	.section	.nv.info._Z9addScalarPKiPiii,"",@"SHT_CUDA_INFO"
	.sectionflags	@""
	.align	4


	//----- nvinfo : EIATTR_CUDA_API_VERSION
	.align		4
        /*0000*/ 	.byte	0x04, 0x37
        /*0002*/ 	.short	(.L_7 - .L_6)
.L_6:
        /*0004*/ 	.word	0x00000082


	//----- nvinfo : EIATTR_KPARAM_INFO
	.align		4
.L_7:
        /*0008*/ 	.byte	0x04, 0x17
        /*000a*/ 	.short	(.L_9 - .L_8)
.L_8:
        /*000c*/ 	.word	0x00000000
        /*0010*/ 	.short	0x0003
        /*0012*/ 	.short	0x0014
        /*0014*/ 	.byte	0x00, 0xf0, 0x11, 0x00


	//----- nvinfo : EIATTR_KPARAM_INFO
	.align		4
.L_9:
        /*0018*/ 	.byte	0x04, 0x17
        /*001a*/ 	.short	(.L_11 - .L_10)
.L_10:
        /*001c*/ 	.word	0x00000000
        /*0020*/ 	.short	0x0002
        /*0022*/ 	.short	0x0010
        /*0024*/ 	.byte	0x00, 0xf0, 0x11, 0x00


	//----- nvinfo : EIATTR_KPARAM_INFO
	.align		4
.L_11:
        /*0028*/ 	.byte	0x04, 0x17
        /*002a*/ 	.short	(.L_13 - .L_12)
.L_12:
        /*002c*/ 	.word	0x00000000
        /*0030*/ 	.short	0x0001
        /*0032*/ 	.short	0x0008
        /*0034*/ 	.byte	0x00, 0xf5, 0x21, 0x00


	//----- nvinfo : EIATTR_KPARAM_INFO
	.align		4
.L_13:
        /*0038*/ 	.byte	0x04, 0x17
        /*003a*/ 	.short	(.L_15 - .L_14)
.L_14:
        /*003c*/ 	.word	0x00000000
        /*0040*/ 	.short	0x0000
        /*0042*/ 	.short	0x0000
        /*0044*/ 	.byte	0x00, 0xf5, 0x21, 0x00


	//----- nvinfo : EIATTR_SPARSE_MMA_MASK
	.align		4
.L_15:
        /*0048*/ 	.byte	0x03, 0x50
        /*004a*/ 	.short	0x0000


	//----- nvinfo : EIATTR_MAXREG_COUNT
	.align		4
        /*004c*/ 	.byte	0x03, 0x1b
        /*004e*/ 	.short	0x00ff


	//----- nvinfo : EIATTR_MERCURY_ISA_VERSION
	.align		4
        /*0050*/ 	.byte	0x03, 0x5f
        /*0052*/ 	.short	0x0101


	//----- nvinfo : EIATTR_VRC_CTA_INIT_COUNT
	.align		4
        /*0054*/ 	.byte	0x02, 0x4a
	.zero		1
	.zero		1


	//----- nvinfo : EIATTR_EXIT_INSTR_OFFSETS
	.align		4
        /*0058*/ 	.byte	0x04, 0x1c
        /*005a*/ 	.short	(.L_17 - .L_16)


	//   ....[0]....
.L_16:
        /*005c*/ 	.word	0x00000070


	//   ....[1]....
        /*0060*/ 	.word	0x00000110


	//----- nvinfo : EIATTR_CBANK_PARAM_SIZE
	.align		4
.L_17:
        /*0064*/ 	.byte	0x03, 0x19
        /*0066*/ 	.short	0x0018


	//----- nvinfo : EIATTR_PARAM_CBANK
	.align		4
        /*0068*/ 	.byte	0x04, 0x0a
        /*006a*/ 	.short	(.L_19 - .L_18)
	.align		4
.L_18:
        /*006c*/ 	.word	index@(.nv.constant0._Z9addScalarPKiPiii)
        /*0070*/ 	.short	0x0380
        /*0072*/ 	.short	0x0018


	//----- nvinfo : EIATTR_SW_WAR
	.align		4
.L_19:
        /*0074*/ 	.byte	0x04, 0x36
        /*0076*/ 	.short	(.L_21 - .L_20)
.L_20:
        /*0078*/ 	.word	0x00000008
.L_21:


//--------------------- .nv.callgraph             --------------------------
	.section	.nv.callgraph,"",@"SHT_CUDA_CALLGRAPH"
	.align	4
	.sectionentsize	8
	.align		4
        /*0000*/ 	.word	0x00000000
	.align		4
        /*0004*/ 	.word	0xffffffff
	.align		4
        /*0008*/ 	.word	0x00000000
	.align		4
        /*000c*/ 	.word	0xfffffffe
	.align		4
        /*0010*/ 	.word	0x00000000
	.align		4
        /*0014*/ 	.word	0xfffffffd
	.align		4
        /*0018*/ 	.word	0x00000000
	.align		4
        /*001c*/ 	.word	0xfffffffc


//--------------------- .text._Z9addScalarPKiPiii --------------------------
	.section	.text._Z9addScalarPKiPiii,"ax",@progbits
	.align	128
        .global         _Z9addScalarPKiPiii
        .type           _Z9addScalarPKiPiii,@function
        .size           _Z9addScalarPKiPiii,(.L_x_1 - _Z9addScalarPKiPiii)
        .other          _Z9addScalarPKiPiii,@"STO_CUDA_ENTRY STV_DEFAULT"
_Z9addScalarPKiPiii:
.text._Z9addScalarPKiPiii:
[----:B------:R-:W-:Y:S01]  /*0000*/  LDC R1, c[0x0][0x37c] ;  /* 0x0000df00ff017b82 */ /* 0x000fe20000000800 */
[----:B------:R-:W0:Y:S07]  /*0010*/  S2R R0, SR_TID.X ;  /* 0x0000000000007919 */ /* 0x000e2e0000002100 */
[----:B------:R-:W0:Y:S01]  /*0020*/  S2UR UR4, SR_CTAID.X ;  /* 0x00000000000479c3 */ /* 0x000e220000002500 */
[----:B------:R-:W1:Y:S07]  /*0030*/  LDCU UR5, c[0x0][0x390] ;  /* 0x00007200ff0577ac */ /* 0x000e6e0008000800 */
[----:B------:R-:W0:Y:S02]  /*0040*/  LDC R7, c[0x0][0x360] ;  /* 0x0000d800ff077b82 */ /* 0x000e240000000800 */
[----:B0-----:R-:W-:-:S05]  /*0050*/  IMAD R7, R7, UR4, R0 ;  /* 0x0000000407077c24 */ /* 0x001fca000f8e0200 */
[----:B-1----:R-:W-:-:S13]  /*0060*/  ISETP.GE.AND P0, PT, R7, UR5, PT ;  /* 0x0000000507007c0c */ /* 0x002fda000bf06270 */
[----:B------:R-:W-:Y:S05]  /*0070*/  @P0 EXIT ;  /* 0x000000000000094d */ /* 0x000fea0003800000 */
[----:B------:R-:W0:Y:S01]  /*0080*/  LDC.64 R2, c[0x0][0x380] ;  /* 0x0000e000ff027b82 */ /* 0x000e220000000a00 */
[----:B------:R-:W1:Y:S01]  /*0090*/  LDCU.64 UR4, c[0x0][0x358] ;  /* 0x00006b00ff0477ac */ /* 0x000e620008000a00 */
[----:B------:R-:W2:Y:S06]  /*00a0*/  LDCU UR6, c[0x0][0x394] ;  /* 0x00007280ff0677ac */ /* 0x000eac0008000800 */
[----:B------:R-:W3:Y:S01]  /*00b0*/  LDC.64 R4, c[0x0][0x388] ;  /* 0x0000e200ff047b82 */ /* 0x000ee20000000a00 */
[----:B0-----:R-:W-:-:S06]  /*00c0*/  IMAD.WIDE R2, R7, 0x4, R2 ;  /* 0x0000000407027825 */ /* 0x001fcc00078e0202 */
[----:B-1----:R-:W2:Y:S01]  /*00d0*/  LDG.E R2, desc[UR4][R2.64] ;  /* 0x0000000402027981 */ /* 0x002ea2000c1e1900 */
[----:B---3--:R-:W-:Y:S01]  /*00e0*/  IMAD.WIDE R4, R7, 0x4, R4 ;  /* 0x0000000407047825 */ /* 0x008fe200078e0204 */
[----:B--2---:R-:W-:-:S05]  /*00f0*/  IADD3 R7, PT, PT, R2, UR6, RZ ;  /* 0x0000000602077c10 */ /* 0x004fca000fffe0ff */
[----:B------:R-:W-:Y:S01]  /*0100*/  STG.E desc[UR4][R4.64], R7 ;  /* 0x0000000704007986 */ /* 0x000fe2000c101904 */
[----:B------:R-:W-:Y:S05]  /*0110*/  EXIT ;  /* 0x000000000000794d */ /* 0x000fea0003800000 */
.L_x_0:
[----:B------:R-:W-:-:S00]  /*0120*/  BRA `(.L_x_0) ;  /* 0xfffffffc00fc7947 */ /* 0x000fc0000383ffff */
[----:B------:R-:W-:-:S00]  /*0130*/  NOP ;  /* 0x0000000000007918 */ /* 0x000fc00000000000 */
        /* <DEDUP_REMOVED lines=12> */
.L_x_1:


//--------------------- .nv.shared.reserved.0     --------------------------
	.section	.nv.shared.reserved.0,"aw",@nobits
	.weak		__nv_reservedSMEM_offset_0_alias
	.size		__nv_reservedSMEM_offset_0_alias, 0, 64
	.other		__nv_reservedSMEM_offset_0_alias,@"STO_CUDA_RESERVED_SHARED STV_DEFAULT"
__nv_reservedSMEM_offset_0_alias:
	.zero		0
	.zero		64


//--------------------- .nv.constant0._Z9addScalarPKiPiii --------------------------
	.section	.nv.constant0._Z9addScalarPKiPiii,"a",@progbits
	.sectionflags	@""
	.align	4
.nv.constant0._Z9addScalarPKiPiii:
	.zero		920


//--------------------- SYMBOLS --------------------------

	.type		.nv.reservedSmem.offset0,@object
	.size		.nv.reservedSmem.offset0,0x4
